//
// Generated by NVIDIA NVVM Compiler
//
// Compiler Build ID: CL-36424714
// Cuda compilation tools, release 13.0, V13.0.88
// Based on NVVM 20.0.0
//

.version 9.0
.target sm_100
.address_size 64

	// .globl	_Z19matrixMultiplyTiledPKfS0_Pfi
// _ZZ19matrixMultiplyTiledPKfS0_PfiE4ds_A has been demoted
// _ZZ19matrixMultiplyTiledPKfS0_PfiE4ds_B has been demoted

.visible .entry _Z19matrixMultiplyTiledPKfS0_Pfi(
	.param .u64 .ptr .align 1 _Z19matrixMultiplyTiledPKfS0_Pfi_param_0,
	.param .u64 .ptr .align 1 _Z19matrixMultiplyTiledPKfS0_Pfi_param_1,
	.param .u64 .ptr .align 1 _Z19matrixMultiplyTiledPKfS0_Pfi_param_2,
	.param .u32 _Z19matrixMultiplyTiledPKfS0_Pfi_param_3
)
{
	.reg .pred 	%p<18>;
	.reg .b32 	%r<70>;
	.reg .b32 	%f<181>;
	.reg .b64 	%rd<27>;
	// demoted variable
	.shared .align 4 .b8 _ZZ19matrixMultiplyTiledPKfS0_PfiE4ds_A[1024];
	// demoted variable
	.shared .align 4 .b8 _ZZ19matrixMultiplyTiledPKfS0_PfiE4ds_B[1024];
	ld.param.u64 	%rd4, [_Z19matrixMultiplyTiledPKfS0_Pfi_param_0];
	ld.param.u64 	%rd5, [_Z19matrixMultiplyTiledPKfS0_Pfi_param_1];
	ld.param.u32 	%r35, [_Z19matrixMultiplyTiledPKfS0_Pfi_param_3];
	cvta.to.global.u64 	%rd1, %rd5;
	cvta.to.global.u64 	%rd2, %rd4;
	mov.u32 	%r1, %tid.x;
	mov.u32 	%r2, %tid.y;
	mov.u32 	%r36, %ctaid.y;
	shl.b32 	%r37, %r36, 4;
	add.s32 	%r3, %r37, %r2;
	mov.u32 	%r38, %ctaid.x;
	shl.b32 	%r4, %r38, 4;
	add.s32 	%r5, %r4, %r1;
	setp.lt.s32 	%p1, %r35, 1;
	mov.f32 	%f180, 0f00000000;
	@%p1 bra 	$L__BB0_19;
	add.s32 	%r6, %r35, 15;
	mul.lo.s32 	%r7, %r35, %r3;
	shl.b32 	%r40, %r2, 6;
	mov.u32 	%r41, _ZZ19matrixMultiplyTiledPKfS0_PfiE4ds_A;
	add.s32 	%r8, %r41, %r40;
	shl.b32 	%r42, %r1, 2;
	add.s32 	%r9, %r8, %r42;
	mov.u32 	%r43, _ZZ19matrixMultiplyTiledPKfS0_PfiE4ds_B;
	add.s32 	%r11, %r43, %r42;
	add.s32 	%r10, %r11, %r40;
	setp.lt.u32 	%p2, %r35, 17;
	mov.f32 	%f180, 0f00000000;
	mov.b32 	%r69, 0;
	@%p2 bra 	$L__BB0_13;
	shr.u32 	%r45, %r6, 4;
	and.b32  	%r46, %r45, 134217726;
	neg.s32 	%r68, %r46;
	add.s32 	%r47, %r2, 16;
	mad.lo.s32 	%r48, %r35, %r47, %r1;
	add.s32 	%r65, %r48, %r4;
	shl.b32 	%r14, %r35, 5;
	mad.lo.s32 	%r49, %r2, %r35, %r1;
	add.s32 	%r64, %r49, %r4;
	add.s32 	%r62, %r1, %r7;
	mov.f32 	%f180, 0f00000000;
	mov.b32 	%r67, 16;
	cvt.u64.u32 	%rd10, %r7;
	cvt.u64.u32 	%rd11, %r1;
	mov.u32 	%r63, %r1;
	mov.u32 	%r66, %r2;
$L__BB0_3:
	setp.ge.u32 	%p3, %r3, %r35;
	setp.ge.s32 	%p4, %r63, %r35;
	mov.f32 	%f172, 0f00000000;
	or.pred  	%p5, %p3, %p4;
	@%p5 bra 	$L__BB0_5;
	mul.wide.u32 	%rd6, %r62, 4;
	add.s64 	%rd7, %rd2, %rd6;
	ld.global.nc.f32 	%f172, [%rd7];
$L__BB0_5:
	st.shared.f32 	[%r9], %f172;
	mov.f32 	%f173, 0f00000000;
	max.s32 	%r50, %r5, %r66;
	setp.ge.s32 	%p6, %r50, %r35;
	@%p6 bra 	$L__BB0_7;
	mul.wide.s32 	%rd8, %r64, 4;
	add.s64 	%rd9, %rd1, %rd8;
	ld.global.nc.f32 	%f173, [%rd9];
$L__BB0_7:
	st.shared.f32 	[%r10], %f173;
	bar.sync 	0;
	ld.shared.f32 	%f27, [%r8];
	ld.shared.f32 	%f28, [%r11];
	fma.rn.f32 	%f29, %f27, %f28, %f180;
	ld.shared.f32 	%f30, [%r8+4];
	ld.shared.f32 	%f31, [%r11+64];
	fma.rn.f32 	%f32, %f30, %f31, %f29;
	ld.shared.f32 	%f33, [%r8+8];
	ld.shared.f32 	%f34, [%r11+128];
	fma.rn.f32 	%f35, %f33, %f34, %f32;
	ld.shared.f32 	%f36, [%r8+12];
	ld.shared.f32 	%f37, [%r11+192];
	fma.rn.f32 	%f38, %f36, %f37, %f35;
	ld.shared.f32 	%f39, [%r8+16];
	ld.shared.f32 	%f40, [%r11+256];
	fma.rn.f32 	%f41, %f39, %f40, %f38;
	ld.shared.f32 	%f42, [%r8+20];
	ld.shared.f32 	%f43, [%r11+320];
	fma.rn.f32 	%f44, %f42, %f43, %f41;
	ld.shared.f32 	%f45, [%r8+24];
	ld.shared.f32 	%f46, [%r11+384];
	fma.rn.f32 	%f47, %f45, %f46, %f44;
	ld.shared.f32 	%f48, [%r8+28];
	ld.shared.f32 	%f49, [%r11+448];
	fma.rn.f32 	%f50, %f48, %f49, %f47;
	ld.shared.f32 	%f51, [%r8+32];
	ld.shared.f32 	%f52, [%r11+512];
	fma.rn.f32 	%f53, %f51, %f52, %f50;
	ld.shared.f32 	%f54, [%r8+36];
	ld.shared.f32 	%f55, [%r11+576];
	fma.rn.f32 	%f56, %f54, %f55, %f53;
	ld.shared.f32 	%f57, [%r8+40];
	ld.shared.f32 	%f58, [%r11+640];
	fma.rn.f32 	%f59, %f57, %f58, %f56;
	ld.shared.f32 	%f60, [%r8+44];
	ld.shared.f32 	%f61, [%r11+704];
	fma.rn.f32 	%f62, %f60, %f61, %f59;
	ld.shared.f32 	%f63, [%r8+48];
	ld.shared.f32 	%f64, [%r11+768];
	fma.rn.f32 	%f65, %f63, %f64, %f62;
	ld.shared.f32 	%f66, [%r8+52];
	ld.shared.f32 	%f67, [%r11+832];
	fma.rn.f32 	%f68, %f66, %f67, %f65;
	ld.shared.f32 	%f69, [%r8+56];
	ld.shared.f32 	%f70, [%r11+896];
	fma.rn.f32 	%f71, %f69, %f70, %f68;
	ld.shared.f32 	%f72, [%r8+60];
	ld.shared.f32 	%f73, [%r11+960];
	fma.rn.f32 	%f6, %f72, %f73, %f71;
	bar.sync 	0;
	add.s32 	%r51, %r63, 16;
	setp.ge.s32 	%p8, %r51, %r35;
	mov.f32 	%f174, 0f00000000;
	or.pred  	%p9, %p3, %p8;
	@%p9 bra 	$L__BB0_9;
	add.s32 	%r52, %r67, -16;
	cvt.u64.u32 	%rd12, %r52;
	add.s64 	%rd13, %rd12, %rd11;
	add.s64 	%rd14, %rd13, %rd10;
	shl.b64 	%rd15, %rd14, 2;
	add.s64 	%rd16, %rd2, %rd15;
	ld.global.nc.f32 	%f174, [%rd16+64];
$L__BB0_9:
	st.shared.f32 	[%r9], %f174;
	add.s32 	%r53, %r66, 16;
	mov.f32 	%f175, 0f00000000;
	max.s32 	%r54, %r5, %r53;
	setp.ge.s32 	%p10, %r54, %r35;
	@%p10 bra 	$L__BB0_11;
	mul.wide.s32 	%rd17, %r65, 4;
	add.s64 	%rd18, %rd1, %rd17;
	ld.global.nc.f32 	%f175, [%rd18];
$L__BB0_11:
	st.shared.f32 	[%r10], %f175;
	bar.sync 	0;
	ld.shared.f32 	%f75, [%r8];
	ld.shared.f32 	%f76, [%r11];
	fma.rn.f32 	%f77, %f75, %f76, %f6;
	ld.shared.f32 	%f78, [%r8+4];
	ld.shared.f32 	%f79, [%r11+64];
	fma.rn.f32 	%f80, %f78, %f79, %f77;
	ld.shared.f32 	%f81, [%r8+8];
	ld.shared.f32 	%f82, [%r11+128];
	fma.rn.f32 	%f83, %f81, %f82, %f80;
	ld.shared.f32 	%f84, [%r8+12];
	ld.shared.f32 	%f85, [%r11+192];
	fma.rn.f32 	%f86, %f84, %f85, %f83;
	ld.shared.f32 	%f87, [%r8+16];
	ld.shared.f32 	%f88, [%r11+256];
	fma.rn.f32 	%f89, %f87, %f88, %f86;
	ld.shared.f32 	%f90, [%r8+20];
	ld.shared.f32 	%f91, [%r11+320];
	fma.rn.f32 	%f92, %f90, %f91, %f89;
	ld.shared.f32 	%f93, [%r8+24];
	ld.shared.f32 	%f94, [%r11+384];
	fma.rn.f32 	%f95, %f93, %f94, %f92;
	ld.shared.f32 	%f96, [%r8+28];
	ld.shared.f32 	%f97, [%r11+448];
	fma.rn.f32 	%f98, %f96, %f97, %f95;
	ld.shared.f32 	%f99, [%r8+32];
	ld.shared.f32 	%f100, [%r11+512];
	fma.rn.f32 	%f101, %f99, %f100, %f98;
	ld.shared.f32 	%f102, [%r8+36];
	ld.shared.f32 	%f103, [%r11+576];
	fma.rn.f32 	%f104, %f102, %f103, %f101;
	ld.shared.f32 	%f105, [%r8+40];
	ld.shared.f32 	%f106, [%r11+640];
	fma.rn.f32 	%f107, %f105, %f106, %f104;
	ld.shared.f32 	%f108, [%r8+44];
	ld.shared.f32 	%f109, [%r11+704];
	fma.rn.f32 	%f110, %f108, %f109, %f107;
	ld.shared.f32 	%f111, [%r8+48];
	ld.shared.f32 	%f112, [%r11+768];
	fma.rn.f32 	%f113, %f111, %f112, %f110;
	ld.shared.f32 	%f114, [%r8+52];
	ld.shared.f32 	%f115, [%r11+832];
	fma.rn.f32 	%f116, %f114, %f115, %f113;
	ld.shared.f32 	%f117, [%r8+56];
	ld.shared.f32 	%f118, [%r11+896];
	fma.rn.f32 	%f119, %f117, %f118, %f116;
	ld.shared.f32 	%f120, [%r8+60];
	ld.shared.f32 	%f121, [%r11+960];
	fma.rn.f32 	%f180, %f120, %f121, %f119;
	bar.sync 	0;
	add.s32 	%r68, %r68, 2;
	add.s32 	%r67, %r67, 32;
	add.s32 	%r66, %r66, 32;
	add.s32 	%r65, %r65, %r14;
	add.s32 	%r64, %r64, %r14;
	add.s32 	%r63, %r63, 32;
	add.s32 	%r62, %r62, 32;
	setp.ne.s32 	%p11, %r68, 0;
	@%p11 bra 	$L__BB0_3;
	and.b32  	%r69, %r6, 2147483616;
$L__BB0_13:
	and.b32  	%r55, %r6, 16;
	setp.eq.s32 	%p12, %r55, 0;
	@%p12 bra 	$L__BB0_19;
	setp.ge.u32 	%p13, %r3, %r35;
	add.s32 	%r56, %r69, %r1;
	add.s32 	%r34, %r69, %r2;
	setp.ge.s32 	%p14, %r56, %r35;
	mov.f32 	%f178, 0f00000000;
	or.pred  	%p15, %p13, %p14;
	@%p15 bra 	$L__BB0_16;
	add.s32 	%r57, %r56, %r7;
	mul.wide.u32 	%rd19, %r57, 4;
	add.s64 	%rd20, %rd2, %rd19;
	ld.global.nc.f32 	%f178, [%rd20];
$L__BB0_16:
	st.shared.f32 	[%r9], %f178;
	mov.f32 	%f179, 0f00000000;
	max.s32 	%r58, %r5, %r34;
	setp.ge.s32 	%p16, %r58, %r35;
	@%p16 bra 	$L__BB0_18;
	mad.lo.s32 	%r59, %r34, %r35, %r5;
	mul.wide.s32 	%rd21, %r59, 4;
	add.s64 	%rd22, %rd1, %rd21;
	ld.global.nc.f32 	%f179, [%rd22];
$L__BB0_18:
	st.shared.f32 	[%r10], %f179;
	bar.sync 	0;
	ld.shared.f32 	%f124, [%r8];
	ld.shared.f32 	%f125, [%r11];
	fma.rn.f32 	%f126, %f124, %f125, %f180;
	ld.shared.f32 	%f127, [%r8+4];
	ld.shared.f32 	%f128, [%r11+64];
	fma.rn.f32 	%f129, %f127, %f128, %f126;
	ld.shared.f32 	%f130, [%r8+8];
	ld.shared.f32 	%f131, [%r11+128];
	fma.rn.f32 	%f132, %f130, %f131, %f129;
	ld.shared.f32 	%f133, [%r8+12];
	ld.shared.f32 	%f134, [%r11+192];
	fma.rn.f32 	%f135, %f133, %f134, %f132;
	ld.shared.f32 	%f136, [%r8+16];
	ld.shared.f32 	%f137, [%r11+256];
	fma.rn.f32 	%f138, %f136, %f137, %f135;
	ld.shared.f32 	%f139, [%r8+20];
	ld.shared.f32 	%f140, [%r11+320];
	fma.rn.f32 	%f141, %f139, %f140, %f138;
	ld.shared.f32 	%f142, [%r8+24];
	ld.shared.f32 	%f143, [%r11+384];
	fma.rn.f32 	%f144, %f142, %f143, %f141;
	ld.shared.f32 	%f145, [%r8+28];
	ld.shared.f32 	%f146, [%r11+448];
	fma.rn.f32 	%f147, %f145, %f146, %f144;
	ld.shared.f32 	%f148, [%r8+32];
	ld.shared.f32 	%f149, [%r11+512];
	fma.rn.f32 	%f150, %f148, %f149, %f147;
	ld.shared.f32 	%f151, [%r8+36];
	ld.shared.f32 	%f152, [%r11+576];
	fma.rn.f32 	%f153, %f151, %f152, %f150;
	ld.shared.f32 	%f154, [%r8+40];
	ld.shared.f32 	%f155, [%r11+640];
	fma.rn.f32 	%f156, %f154, %f155, %f153;
	ld.shared.f32 	%f157, [%r8+44];
	ld.shared.f32 	%f158, [%r11+704];
	fma.rn.f32 	%f159, %f157, %f158, %f156;
	ld.shared.f32 	%f160, [%r8+48];
	ld.shared.f32 	%f161, [%r11+768];
	fma.rn.f32 	%f162, %f160, %f161, %f159;
	ld.shared.f32 	%f163, [%r8+52];
	ld.shared.f32 	%f164, [%r11+832];
	fma.rn.f32 	%f165, %f163, %f164, %f162;
	ld.shared.f32 	%f166, [%r8+56];
	ld.shared.f32 	%f167, [%r11+896];
	fma.rn.f32 	%f168, %f166, %f167, %f165;
	ld.shared.f32 	%f169, [%r8+60];
	ld.shared.f32 	%f170, [%r11+960];
	fma.rn.f32 	%f180, %f169, %f170, %f168;
	bar.sync 	0;
$L__BB0_19:
	max.s32 	%r60, %r3, %r5;
	setp.ge.s32 	%p17, %r60, %r35;
	@%p17 bra 	$L__BB0_21;
	ld.param.u64 	%rd26, [_Z19matrixMultiplyTiledPKfS0_Pfi_param_2];
	mad.lo.s32 	%r61, %r35, %r3, %r5;
	cvta.to.global.u64 	%rd23, %rd26;
	mul.wide.s32 	%rd24, %r61, 4;
	add.s64 	%rd25, %rd23, %rd24;
	st.global.f32 	[%rd25], %f180;
$L__BB0_21:
	ret;

}


// ===== COMPILED SASS (sm_100) =====

	.target	sm_100

	.elftype	@"ET_EXEC"


//--------------------- .note.nv.tkinfo           --------------------------
	.section	.note.nv.tkinfo,"",@"SHT_NOTE"
	.sectionflags	@"SHF_NOTE_NV_TKINFO"
	.tkinfo
        /*0018*/ 	.word	0x00000002
        /*0030*/ 	.string	""
        /*0030*/ 	.string	"ptxas"
        /*0030*/ 	.string	"Cuda compilation tools, release 13.0, V13.0.88"
        /*0030*/ 	.string	"Build cuda_13.0.r13.0/compiler.36424714_0"
        /*0030*/ 	.string	"-arch sm_100 -m 64 "



//--------------------- .note.nv.cuinfo           --------------------------
	.section	.note.nv.cuinfo,"",@"SHT_NOTE"
	.sectionflags	@"SHF_NOTE_NV_CUINFO"
        /*0018*/ 	.short	0x0002
        /*001a*/ 	.short	0x0064
        /*001c*/ 	.short	0x0082
	.zero		2


//--------------------- .nv.info                  --------------------------
	.section	.nv.info,"",@"SHT_CUDA_INFO"
	.align	4


	//----- nvinfo : EIATTR_REGCOUNT
	.align		4
        /*0000*/ 	.byte	0x04, 0x2f
        /*0002*/ 	.short	(.L_1 - .L_0)
	.align		4
.L_0:
        /*0004*/ 	.word	index@(_Z19matrixMultiplyTiledPKfS0_Pfi)
        /*0008*/ 	.word	0x00000020


	//----- nvinfo : EIATTR_FRAME_SIZE
	.align		4
.L_1:
        /*000c*/ 	.byte	0x04, 0x11
        /*000e*/ 	.short	(.L_3 - .L_2)
	.align		4
.L_2:
        /*0010*/ 	.word	index@(_Z19matrixMultiplyTiledPKfS0_Pfi)
        /*0014*/ 	.word	0x00000000


	//----- nvinfo : EIATTR_MIN_STACK_SIZE
	.align		4
.L_3:
        /*0018*/ 	.byte	0x04, 0x12
        /*001a*/ 	.short	(.L_5 - .L_4)
	.align		4
.L_4:
        /*001c*/ 	.word	index@(_Z19matrixMultiplyTiledPKfS0_Pfi)
        /*0020*/ 	.word	0x00000000
.L_5:


//--------------------- .nv.compat                --------------------------
	.section	.nv.compat,"",@"SHT_CUDA_COMPAT_INFO"
	.align	4
        /*0000*/ 	.byte	0x02, 0x09, 0x00, 0x00, 0x02, 0x02, 0x01, 0x00, 0x02, 0x05, 0x05, 0x00, 0x03, 0x07, 0x01, 0x01
        /*0010*/ 	.byte	0x02, 0x03, 0x00, 0x00, 0x02, 0x06, 0x01, 0x00, 0x04, 0x0b, 0x08, 0x00, 0x09, 0x00, 0x00, 0x00
        /*0020*/ 	.byte	0x00, 0x00, 0x00, 0x00


//--------------------- .nv.info._Z19matrixMultiplyTiledPKfS0_Pfi --------------------------
	.section	.nv.info._Z19matrixMultiplyTiledPKfS0_Pfi,"",@"SHT_CUDA_INFO"
	.sectionflags	@""
	.align	4


	//----- nvinfo : EIATTR_CUDA_API_VERSION
	.align		4
        /*0000*/ 	.byte	0x04, 0x37
        /*0002*/ 	.short	(.L_7 - .L_6)
.L_6:
        /*0004*/ 	.word	0x00000082


	//----- nvinfo : EIATTR_KPARAM_INFO
	.align		4
.L_7:
        /*0008*/ 	.byte	0x04, 0x17
        /*000a*/ 	.short	(.L_9 - .L_8)
.L_8:
        /*000c*/ 	.word	0x00000000
        /*0010*/ 	.short	0x0003
        /*0012*/ 	.short	0x0018
        /*0014*/ 	.byte	0x00, 0xf0, 0x11, 0x00


	//----- nvinfo : EIATTR_KPARAM_INFO
	.align		4
.L_9:
        /*0018*/ 	.byte	0x04, 0x17
        /*001a*/ 	.short	(.L_11 - .L_10)
.L_10:
        /*001c*/ 	.word	0x00000000
        /*0020*/ 	.short	0x0002
        /*0022*/ 	.short	0x0010
        /*0024*/ 	.byte	0x00, 0xf5, 0x21, 0x00


	//----- nvinfo : EIATTR_KPARAM_INFO
	.align		4
.L_11:
        /*0028*/ 	.byte	0x04, 0x17
        /*002a*/ 	.short	(.L_13 - .L_12)
.L_12:
        /*002c*/ 	.word	0x00000000
        /*0030*/ 	.short	0x0001
        /*0032*/ 	.short	0x0008
        /*0034*/ 	.byte	0x00, 0xf5, 0x21, 0x00


	//----- nvinfo : EIATTR_KPARAM_INFO
	.align		4
.L_13:
        /*0038*/ 	.byte	0x04, 0x17
        /*003a*/ 	.short	(.L_15 - .L_14)
.L_14:
        /*003c*/ 	.word	0x00000000
        /*0040*/ 	.short	0x0000
        /*0042*/ 	.short	0x0000
        /*0044*/ 	.byte	0x00, 0xf5, 0x21, 0x00


	//----- nvinfo : EIATTR_SPARSE_MMA_MASK
	.align		4
.L_15:
        /*0048*/ 	.byte	0x03, 0x50
        /*004a*/ 	.short	0x0000


	//----- nvinfo : EIATTR_MAXREG_COUNT
	.align		4
        /*004c*/ 	.byte	0x03, 0x1b
        /*004e*/ 	.short	0x00ff


	//----- nvinfo : EIATTR_NUM_BARRIERS
	.align		4
        /*0050*/ 	.byte	0x02, 0x4c
        /*0052*/ 	.byte	0x01
	.zero		1


	//----- nvinfo : EIATTR_MERCURY_ISA_VERSION
	.align		4
        /*0054*/ 	.byte	0x03, 0x5f
        /*0056*/ 	.short	0x0101


	//----- nvinfo : EIATTR_VRC_CTA_INIT_COUNT
	.align		4
        /*0058*/ 	.byte	0x02, 0x4a
	.zero		1
	.zero		1


	//----- nvinfo : EIATTR_EXIT_INSTR_OFFSETS
	.align		4
        /*005c*/ 	.byte	0x04, 0x1c
        /*005e*/ 	.short	(.L_17 - .L_16)


	//   ....[0]....
.L_16:
        /*0060*/ 	.word	0x00000dc0


	//   ....[1]....
        /*0064*/ 	.word	0x00000e10


	//----- nvinfo : EIATTR_CBANK_PARAM_SIZE
	.align		4
.L_17:
        /*0068*/ 	.byte	0x03, 0x19
        /*006a*/ 	.short	0x001c


	//----- nvinfo : EIATTR_PARAM_CBANK
	.align		4
        /*006c*/ 	.byte	0x04, 0x0a
        /*006e*/ 	.short	(.L_19 - .L_18)
	.align		4
.L_18:
        /*0070*/ 	.word	index@(.nv.constant0._Z19matrixMultiplyTiledPKfS0_Pfi)
        /*0074*/ 	.short	0x0380
        /*0076*/ 	.short	0x001c


	//----- nvinfo : EIATTR_SW_WAR
	.align		4
.L_19:
        /*0078*/ 	.byte	0x04, 0x36
        /*007a*/ 	.short	(.L_21 - .L_20)
.L_20:
        /*007c*/ 	.word	0x00000008
.L_21:


//--------------------- .nv.callgraph             --------------------------
	.section	.nv.callgraph,"",@"SHT_CUDA_CALLGRAPH"
	.align	4
	.sectionentsize	8
	.align		4
        /*0000*/ 	.word	0x00000000
	.align		4
        /*0004*/ 	.word	0xffffffff
	.align		4
        /*0008*/ 	.word	0x00000000
	.align		4
        /*000c*/ 	.word	0xfffffffe
	.align		4
        /*0010*/ 	.word	0x00000000
	.align		4
        /*0014*/ 	.word	0xfffffffd
	.align		4
        /*0018*/ 	.word	0x00000000
	.align		4
        /*001c*/ 	.word	0xfffffffc


//--------------------- .text._Z19matrixMultiplyTiledPKfS0_Pfi --------------------------
	.section	.text._Z19matrixMultiplyTiledPKfS0_Pfi,"ax",@progbits
	.align	128
        .global         _Z19matrixMultiplyTiledPKfS0_Pfi
        .type           _Z19matrixMultiplyTiledPKfS0_Pfi,@function
        .size           _Z19matrixMultiplyTiledPKfS0_Pfi,(.L_x_4 - _Z19matrixMultiplyTiledPKfS0_Pfi)
        .other          _Z19matrixMultiplyTiledPKfS0_Pfi,@"STO_CUDA_ENTRY STV_DEFAULT"
_Z19matrixMultiplyTiledPKfS0_Pfi:
.text._Z19matrixMultiplyTiledPKfS0_Pfi:
[----:B------:R-:W-:Y:S01]  /*0000*/  LDC R1, c[0x0][0x37c] ;  /* 0x0000df00ff017b82 */ /* 0x000fe20000000800 */
[----:B------:R-:W0:Y:S01]  /*0010*/  LDCU UR4, c[0x0][0x398] ;  /* 0x00007300ff0477ac */ /* 0x000e220008000800 */
[----:B------:R-:W1:Y:S01]  /*0020*/  S2R R9, SR_TID.Y ;  /* 0x0000000000097919 */ /* 0x000e620000002200 */
[----:B------:R-:W-:Y:S01]  /*0030*/  HFMA2 R25, -RZ, RZ, 0, 0 ;  /* 0x00000000ff197431 */ /* 0x000fe200000001ff */
[----:B------:R-:W2:Y:S01]  /*0040*/  LDCU.64 UR8, c[0x0][0x358] ;  /* 0x00006b00ff0877ac */ /* 0x000ea20008000a00 */
[----:B------:R-:W1:Y:S01]  /*0050*/  S2R R2, SR_CTAID.Y ;  /* 0x0000000000027919 */ /* 0x000e620000002600 */
[----:B------:R-:W3:Y:S01]  /*0060*/  S2R R10, SR_TID.X ;  /* 0x00000000000a7919 */ /* 0x000ee20000002100 */
[----:B------:R-:W3:Y:S01]  /*0070*/  S2R R6, SR_CTAID.X ;  /* 0x0000000000067919 */ /* 0x000ee20000002500 */
[----:B0-----:R-:W-:-:S04]  /*0080*/  MOV R0, UR4 ;  /* 0x0000000400007c02 */ /* 0x001fc80008000f00 */
[----:B------:R-:W-:Y:S02]  /*0090*/  ISETP.GE.AND P0, PT, R0, 0x1, PT ;  /* 0x000000010000780c */ /* 0x000fe40003f06270 */
[----:B-1----:R-:W-:Y:S02]  /*00a0*/  LEA R3, R2, R9, 0x4 ;  /* 0x0000000902037211 */ /* 0x002fe400078e20ff */
[----:B---3--:R-:W-:-:S09]  /*00b0*/  LEA R2, R6, R10, 0x4 ;  /* 0x0000000a06027211 */ /* 0x008fd200078e20ff */
[----:B--2---:R-:W-:Y:S05]  /*00c0*/  @!P0 BRA `(.L_x_0) ;  /* 0x0000000c00348947 */ /* 0x004fea0003800000 */
[----:B------:R-:W0:Y:S01]  /*00d0*/  S2UR UR6, SR_CgaCtaId ;  /* 0x00000000000679c3 */ /* 0x000e220000008800 */
[----:B------:R-:W-:Y:S01]  /*00e0*/  UMOV UR4, 0x400 ;  /* 0x0000040000047882 */ /* 0x000fe20000000000 */
[C---:B------:R-:W-:Y:S01]  /*00f0*/  ISETP.GE.U32.AND P0, PT, R0.reuse, 0x11, PT ;  /* 0x000000110000780c */ /* 0x040fe20003f06070 */
[----:B------:R-:W-:Y:S01]  /*0100*/  UIADD3 UR5, UPT, UPT, UR4, 0x400, URZ ;  /* 0x0000040004057890 */ /* 0x000fe2000fffe0ff */
[----:B------:R-:W-:Y:S01]  /*0110*/  IADD3 R22, PT, PT, R0, 0xf, RZ ;  /* 0x0000000f00167810 */ /* 0x000fe20007ffe0ff */
[----:B------:R-:W-:Y:S01]  /*0120*/  IMAD R23, R3, R0, RZ ;  /* 0x0000000003177224 */ /* 0x000fe200078e02ff */
[----:B------:R-:W-:Y:S02]  /*0130*/  MOV R25, RZ ;  /* 0x000000ff00197202 */ /* 0x000fe40000000f00 */
[----:B------:R-:W-:Y:S01]  /*0140*/  MOV R4, RZ ;  /* 0x000000ff00047202 */ /* 0x000fe20000000f00 */
[----:B0-----:R-:W-:Y:S02]  /*0150*/  ULEA UR4, UR6, UR4, 0x18 ;  /* 0x0000000406047291 */ /* 0x001fe4000f8ec0ff */
[----:B------:R-:W-:-:S04]  /*0160*/  ULEA UR5, UR6, UR5, 0x18 ;  /* 0x0000000506057291 */ /* 0x000fc8000f8ec0ff */
[C---:B------:R-:W-:Y:S02]  /*0170*/  LEA R17, R9.reuse, UR4, 0x6 ;  /* 0x0000000409117c11 */ /* 0x040fe4000f8e30ff */
[C---:B------:R-:W-:Y:S02]  /*0180*/  LEA R16, R10.reuse, UR5, 0x2 ;  /* 0x000000050a107c11 */ /* 0x040fe4000f8e10ff */
[----:B------:R-:W-:Y:S02]  /*0190*/  LEA R21, R10, R17, 0x2 ;  /* 0x000000110a157211 */ /* 0x000fe400078e10ff */
[----:B------:R-:W-:Y:S01]  /*01a0*/  LEA R20, R9, R16, 0x6 ;  /* 0x0000001009147211 */ /* 0x000fe200078e30ff */
[----:B------:R-:W-:Y:S06]  /*01b0*/  @!P0 BRA `(.L_x_1) ;  /* 0x0000000800148947 */ /* 0x000fec0003800000 */
[----:B------:R-:W0:Y:S01]  /*01c0*/  LDC R8, c[0x0][0x398] ;  /* 0x0000e600ff087b82 */ /* 0x000e220000000800 */
[C---:B------:R-:W-:Y:S01]  /*01d0*/  IADD3 R5, PT, PT, R9.reuse, 0x10, RZ ;  /* 0x0000001009057810 */ /* 0x040fe20007ffe0ff */
[-CC-:B------:R-:W-:Y:S01]  /*01e0*/  IMAD R15, R9, R0.reuse, R10.reuse ;  /* 0x00000000090f7224 */ /* 0x180fe200078e020a */
[----:B------:R-:W-:Y:S01]  /*01f0*/  ISETP.GE.U32.AND P0, PT, R3, R0, PT ;  /* 0x000000000300720c */ /* 0x000fe20003f06070 */
[----:B------:R-:W-:Y:S01]  /*0200*/  HFMA2 R12, -RZ, RZ, 0, 9.5367431640625e-07 ;  /* 0x00000010ff0c7431 */ /* 0x000fe200000001ff */
[----:B------:R-:W-:Y:S01]  /*0210*/  IADD3 R14, PT, PT, R23, R10, RZ ;  /* 0x0000000a170e7210 */ /* 0x000fe20007ffe0ff */
[----:B------:R-:W-:Y:S01]  /*0220*/  IMAD R5, R5, R0, R10 ;  /* 0x0000000005057224 */ /* 0x000fe200078e020a */
[----:B------:R-:W-:Y:S02]  /*0230*/  SHF.R.U32.HI R0, RZ, 0x4, R22 ;  /* 0x00000004ff007819 */ /* 0x000fe40000011616 */
[----:B------:R-:W-:Y:S02]  /*0240*/  LEA R15, R6, R15, 0x4 ;  /* 0x0000000f060f7211 */ /* 0x000fe400078e20ff */
[----:B------:R-:W-:-:S02]  /*0250*/  LOP3.LUT R0, R0, 0x7fffffe, RZ, 0xc0, !PT ;  /* 0x07fffffe00007812 */ /* 0x000fc400078ec0ff */
[----:B------:R-:W-:Y:S02]  /*0260*/  LEA R19, R6, R5, 0x4 ;  /* 0x0000000506137211 */ /* 0x000fe400078e20ff */
[----:B------:R-:W-:Y:S02]  /*0270*/  MOV R25, RZ ;  /* 0x000000ff00197202 */ /* 0x000fe40000000f00 */
[----:B------:R-:W-:Y:S02]  /*0280*/  MOV R13, R10 ;  /* 0x0000000a000d7202 */ /* 0x000fe40000000f00 */
[----:B------:R-:W-:Y:S02]  /*0290*/  MOV R11, R9 ;  /* 0x00000009000b7202 */ /* 0x000fe40000000f00 */
[----:B------:R-:W-:-:S07]  /*02a0*/  IADD3 R18, PT, PT, -R0, RZ, RZ ;  /* 0x000000ff00127210 */ /* 0x000fce0007ffe1ff */
.L_x_2:
[----:B0-----:R-:W-:Y:S02]  /*02b0*/  MOV R0, R8 ;  /* 0x0000000800007202 */ /* 0x001fe40000000f00 */
[----:B------:R-:W-:Y:S02]  /*02c0*/  VIMNMX R5, PT, PT, R2, R11, !PT ;  /* 0x0000000b02057248 */ /* 0x000fe40007fe0100 */
[-C--:B------:R-:W-:Y:S02]  /*02d0*/  ISETP.GE.OR P1, PT, R13, R0.reuse, P0 ;  /* 0x000000000d00720c */ /* 0x080fe40000726670 */
[----:B------:R-:W-:Y:S02]  /*02e0*/  ISETP.GE.AND P2, PT, R5, R0, PT ;  /* 0x000000000500720c */ /* 0x000fe40003f46270 */
[----:B------:R-:W-:-:S09]  /*02f0*/  MOV R24, RZ ;  /* 0x000000ff00187202 */ /* 0x000fd20000000f00 */
[----:B------:R-:W0:Y:S08]  /*0300*/  @!P1 LDC.64 R6, c[0x0][0x380] ;  /* 0x0000e000ff069b82 */ /* 0x000e300000000a00 */
[----:B------:R-:W1:Y:S01]  /*0310*/  @!P2 LDC.64 R4, c[0x0][0x388] ;  /* 0x0000e200ff04ab82 */ /* 0x000e620000000a00 */
[----:B0-----:R-:W-:-:S05]  /*0320*/  @!P1 IMAD.WIDE.U32 R26, R14, 0x4, R6 ;  /* 0x000000040e1a9825 */ /* 0x001fca00078e0006 */
[----:B------:R-:W2:Y:S01]  /*0330*/  @!P1 LDG.E.CONSTANT R24, desc[UR8][R26.64] ;  /* 0x000000081a189981 */ /* 0x000ea2000c1e9900 */
[----:B-1----:R-:W-:Y:S01]  /*0340*/  @!P2 IMAD.WIDE R28, R15, 0x4, R4 ;  /* 0x000000040f1ca825 */ /* 0x002fe200078e0204 */
[----:B------:R-:W-:-:S06]  /*0350*/  MOV R5, RZ ;  /* 0x000000ff00057202 */ /* 0x000fcc0000000f00 */
[----:B------:R-:W3:Y:S04]  /*0360*/  @!P2 LDG.E.CONSTANT R5, desc[UR8][R28.64] ;  /* 0x000000081c05a981 */ /* 0x000ee8000c1e9900 */
[----:B--2---:R-:W-:Y:S04]  /*0370*/  STS [R21], R24 ;  /* 0x0000001815007388 */ /* 0x004fe80000000800 */
[----:B---3--:R-:W-:Y:S01]  /*0380*/  STS [R20], R5 ;  /* 0x0000000514007388 */ /* 0x008fe20000000800 */
[----:B------:R-:W-:Y:S06]  /*0390*/  BAR.SYNC.DEFER_BLOCKING 0x0 ;  /* 0x0000000000007b1d */ /* 0x000fec0000010000 */
[----:B------:R-:W-:Y:S04]  /*03a0*/  LDS R26, [R16] ;  /* 0x00000000101a7984 */ /* 0x000fe80000000800 */
[----:B------:R-:W0:Y:S04]  /*03b0*/  LDS.128 R4, [R17] ;  /* 0x0000000011047984 */ /* 0x000e280000000c00 */
[----:B------:R-:W1:Y:S04]  /*03c0*/  LDS R27, [R16+0x40] ;  /* 0x00004000101b7984 */ /* 0x000e680000000800 */
[----:B------:R-:W-:Y:S04]  /*03d0*/  LDS R29, [R16+0xc0] ;  /* 0x0000c000101d7984 */ /* 0x000fe80000000800 */
[----:B------:R-:W-:Y:S01]  /*03e0*/  LDS R24, [R16+0x100] ;  /* 0x0001000010187984 */ /* 0x000fe20000000800 */
[----:B0-----:R-:W-:-:S03]  /*03f0*/  FFMA R4, R4, R26, R25 ;  /* 0x0000001a04047223 */ /* 0x001fc60000000019 */
[----:B------:R-:W0:Y:S01]  /*0400*/  LDS R25, [R16+0x80] ;  /* 0x0000800010197984 */ /* 0x000e220000000800 */
[----:B-1----:R-:W-:-:S04]  /*0410*/  FFMA R27, R27, R5, R4 ;  /* 0x000000051b1b7223 */ /* 0x002fc80000000004 */
[----:B0-----:R-:W-:Y:S02]  /*0420*/  FFMA R6, R25, R6, R27 ;  /* 0x0000000619067223 */ /* 0x001fe4000000001b */
[----:B------:R-:W-:Y:S02]  /*0430*/  LDS R25, [R16+0x140] ;  /* 0x0001400010197984 */ /* 0x000fe40000000800 */
[----:B------:R-:W-:Y:S02]  /*0440*/  FFMA R29, R29, R7, R6 ;  /* 0x000000071d1d7223 */ /* 0x000fe40000000006 */
[----:B------:R-:W0:Y:S04]  /*0450*/  LDS.128 R4, [R17+0x10] ;  /* 0x0000100011047984 */ /* 0x000e280000000c00 */
[----:B------:R-:W-:Y:S01]  /*0460*/  LDS R27, [R16+0x1c0] ;  /* 0x0001c000101b7984 */ /* 0x000fe20000000800 */
[----:B0-----:R-:W-:-:S03]  /*0470*/  FFMA R4, R4, R24, R29 ;  /* 0x0000001804047223 */ /* 0x001fc6000000001d */
[----:B------:R-:W0:Y:S01]  /*0480*/  LDS R24, [R16+0x180] ;  /* 0x0001800010187984 */ /* 0x000e220000000800 */
[----:B------:R-:W-:-:S03]  /*0490*/  FFMA R5, R25, R5, R4 ;  /* 0x0000000519057223 */ /* 0x000fc60000000004 */
[----:B------:R-:W-:Y:S01]  /*04a0*/  LDS R25, [R16+0x240] ;  /* 0x0002400010197984 */ /* 0x000fe20000000800 */
[----:B0-----:R-:W-:-:S03]  /*04b0*/  FFMA R6, R24, R6, R5 ;  /* 0x0000000618067223 */ /* 0x001fc60000000005 */
[----:B------:R-:W-:Y:S01]  /*04c0*/  LDS R24, [R16+0x200] ;  /* 0x0002000010187984 */ /* 0x000fe20000000800 */
[----:B------:R-:W-:-:S03]  /*04d0*/  FFMA R27, R27, R7, R6 ;  /* 0x000000071b1b7223 */ /* 0x000fc60000000006 */
[----:B------:R-:W0:Y:S02]  /*04e0*/  LDS.128 R4, [R17+0x20] ;  /* 0x0000200011047984 */ /* 0x000e240000000c00 */
[----:B0-----:R-:W-:Y:S02]  /*04f0*/  FFMA R4, R4, R24, R27 ;  /* 0x0000001804047223 */ /* 0x001fe4000000001b */
[----:B------:R-:W0:Y:S04]  /*0500*/  LDS R24, [R16+0x280] ;  /* 0x0002800010187984 */ /* 0x000e280000000800 */
[----:B------:R-:W1:Y:S01]  /*0510*/  LDS R27, [R16+0x2c0] ;  /* 0x0002c000101b7984 */ /* 0x000e620000000800 */
[----:B------:R-:W-:-:S03]  /*0520*/  FFMA R5, R25, R5, R4 ;  /* 0x0000000519057223 */ /* 0x000fc60000000004 */
[----:B------:R-:W-:Y:S01]  /*0530*/  LDS R25, [R16+0x340] ;  /* 0x0003400010197984 */ /* 0x000fe20000000800 */
[----:B0-----:R-:W-:-:S03]  /*0540*/  FFMA R6, R24, R6, R5 ;  /* 0x0000000618067223 */ /* 0x001fc60000000005 */
[----:B------:R-:W-:Y:S01]  /*0550*/  LDS R24, [R16+0x300] ;  /* 0x0003000010187984 */ /* 0x000fe20000000800 */
[----:B-1----:R-:W-:-:S03]  /*0560*/  FFMA R27, R27, R7, R6 ;  /* 0x000000071b1b7223 */ /* 0x002fc60000000006 */
[----:B------:R-:W0:Y:S02]  /*0570*/  LDS.128 R4, [R17+0x30] ;  /* 0x0000300011047984 */ /* 0x000e240000000c00 */
[----:B0-----:R-:W-:Y:S02]  /*0580*/  FFMA R4, R4, R24, R27 ;  /* 0x0000001804047223 */ /* 0x001fe4000000001b */
[----:B------:R-:W0:Y:S01]  /*0590*/  LDS R24, [R16+0x380] ;  /* 0x0003800010187984 */ /* 0x000e220000000800 */
[----:B------:R-:W-:-:S04]  /*05a0*/  IADD3 R27, PT, PT, R13, 0x10, RZ ;  /* 0x000000100d1b7810 */ /* 0x000fc80007ffe0ff */
[----:B------:R-:W-:Y:S01]  /*05b0*/  ISETP.GE.OR P1, PT, R27, R0, P0 ;  /* 0x000000001b00720c */ /* 0x000fe20000726670 */
[----:B------:R-:W-:Y:S01]  /*05c0*/  FFMA R25, R25, R5, R4 ;  /* 0x0000000519197223 */ /* 0x000fe20000000004 */
[----:B------:R-:W-:Y:S01]  /*05d0*/  MOV R26, RZ ;  /* 0x000000ff001a7202 */ /* 0x000fe20000000f00 */
[----:B------:R-:W1:Y:S10]  /*05e0*/  LDS R27, [R16+0x3c0] ;  /* 0x0003c000101b7984 */ /* 0x000e740000000800 */
[----:B------:R-:W2:Y:S01]  /*05f0*/  @!P1 LDC.64 R4, c[0x0][0x380] ;  /* 0x0000e000ff049b82 */ /* 0x000ea20000000a00 */
[----:B0-----:R-:W-:Y:S01]  /*0600*/  FFMA R6, R24, R6, R25 ;  /* 0x0000000618067223 */ /* 0x001fe20000000019 */
[----:B------:R-:W-:-:S02]  /*0610*/  VIADDMNMX R25, R11, 0x10, R2, !PT ;  /* 0x000000100b197846 */ /* 0x000fc40007800102 */
[----:B------:R-:W-:Y:S02]  /*0620*/  @!P1 IADD3 R24, PT, PT, R12, -0x10, RZ ;  /* 0xfffffff00c189810 */ /* 0x000fe40007ffe0ff */
[----:B------:R-:W-:Y:S02]  /*0630*/  ISETP.GE.AND P2, PT, R25, R0, PT ;  /* 0x000000001900720c */ /* 0x000fe40003f46270 */
[----:B------:R-:W-:-:S04]  /*0640*/  @!P1 IADD3 R24, P3, P4, R23, R24, R10 ;  /* 0x0000001817189210 */ /* 0x000fc80007c7e00a */
[----:B------:R-:W-:Y:S02]  /*0650*/  @!P1 IADD3.X R25, PT, PT, RZ, RZ, RZ, P3, P4 ;  /* 0x000000ffff199210 */ /* 0x000fe40001fe84ff */
[----:B--2---:R-:W-:-:S04]  /*0660*/  @!P1 LEA R4, P5, R24, R4, 0x2 ;  /* 0x0000000418049211 */ /* 0x004fc800078a10ff */
[----:B------:R-:W-:Y:S02]  /*0670*/  @!P1 LEA.HI.X R5, R24, R5, R25, 0x2, P5 ;  /* 0x0000000518059211 */ /* 0x000fe400028f1419 */
[----:B------:R-:W0:Y:S01]  /*0680*/  @!P2 LDC.64 R24, c[0x0][0x388] ;  /* 0x0000e200ff18ab82 */ /* 0x000e220000000a00 */
[----:B------:R-:W-:Y:S02]  /*0690*/  MOV R29, RZ ;  /* 0x000000ff001d7202 */ /* 0x000fe40000000f00 */
[----:B------:R-:W2:Y:S05]  /*06a0*/  @!P1 LDG.E.CONSTANT R26, desc[UR8][R4.64+0x40] ;  /* 0x00004008041a9981 */ /* 0x000eaa000c1e9900 */
[----:B------:R-:W-:Y:S01]  /*06b0*/  BAR.SYNC.DEFER_BLOCKING 0x0 ;  /* 0x0000000000007b1d */ /* 0x000fe20000010000 */
[----:B0-----:R-:W-:-:S05]  /*06c0*/  @!P2 IMAD.WIDE R24, R19, 0x4, R24 ;  /* 0x000000041318a825 */ /* 0x001fca00078e0218 */
[----:B------:R1:W3:Y:S02]  /*06d0*/  @!P2 LDG.E.CONSTANT R29, desc[UR8][R24.64] ;  /* 0x00000008181da981 */ /* 0x0002e4000c1e9900 */
[----:B-1----:R-:W-:Y:S02]  /*06e0*/  FFMA R25, R27, R7, R6 ;  /* 0x000000071b197223 */ /* 0x002fe40000000006 */
[----:B--2---:R-:W-:Y:S04]  /*06f0*/  STS [R21], R26 ;  /* 0x0000001a15007388 */ /* 0x004fe80000000800 */
[----:B---3--:R-:W-:Y:S01]  /*0700*/  STS [R20], R29 ;  /* 0x0000001d14007388 */ /* 0x008fe20000000800 */
[----:B------:R-:W-:Y:S06]  /*0710*/  BAR.SYNC.DEFER_BLOCKING 0x0 ;  /* 0x0000000000007b1d */ /* 0x000fec0000010000 */
[----:B------:R-:W-:Y:S04]  /*0720*/  LDS R28, [R16] ;  /* 0x00000000101c7984 */ /* 0x000fe80000000800 */
[----:B------:R-:W0:Y:S04]  /*0730*/  LDS.128 R4, [R17] ;  /* 0x0000000011047984 */ /* 0x000e280000000c00 */
[----:B------:R-:W1:Y:S04]  /*0740*/  LDS R27, [R16+0x40] ;  /* 0x00004000101b7984 */ /* 0x000e680000000800 */
[----:B------:R-:W2:Y:S01]  /*0750*/  LDS R24, [R16+0x80] ;  /* 0x0000800010187984 */ /* 0x000ea20000000800 */
[----:B0-----:R-:W-:-:S03]  /*0760*/  FFMA R4, R4, R28, R25 ;  /* 0x0000001c04047223 */ /* 0x001fc60000000019 */
[----:B------:R-:W0:Y:S01]  /*0770*/  LDS R25, [R16+0xc0] ;  /* 0x0000c00010197984 */ /* 0x000e220000000800 */
[----:B-1----:R-:W-:-:S03]  /*0780*/  FFMA R5, R27, R5, R4 ;  /* 0x000000051b057223 */ /* 0x002fc60000000004 */
[----:B------:R-:W-:Y:S01]  /*0790*/  LDS R27, [R16+0x140] ;  /* 0x00014000101b7984 */ /* 0x000fe20000000800 */
[----:B--2---:R-:W-:-:S03]  /*07a0*/  FFMA R6, R24, R6, R5 ;  /* 0x0000000618067223 */ /* 0x004fc60000000005 */
[----:B------:R-:W-:Y:S01]  /*07b0*/  LDS R24, [R16+0x100] ;  /* 0x0001000010187984 */ /* 0x000fe20000000800 */
[----:B0-----:R-:W-:-:S03]  /*07c0*/  FFMA R25, R25, R7, R6 ;  /* 0x0000000719197223 */ /* 0x001fc60000000006 */
        /* <DEDUP_REMOVED lines=18> */
[----:B------:R-:W0:Y:S01]  /*08f0*/  LDS.128 R4, [R17+0x30] ;  /* 0x0000300011047984 */ /* 0x000e220000000c00 */
[----:B------:R-:W-:-:S04]  /*0900*/  IADD3 R18, PT, PT, R18, 0x2, RZ ;  /* 0x0000000212127810 */ /* 0x000fc80007ffe0ff */
[----:B------:R-:W-:Y:S01]  /*0910*/  ISETP.NE.AND P1, PT, R18, RZ, PT ;  /* 0x000000ff1200720c */ /* 0x000fe20003f25270 */
[----:B0-----:R-:W-:Y:S02]  /*0920*/  FFMA R4, R4, R24, R25 ;  /* 0x0000001804047223 */ /* 0x001fe40000000019 */
[----:B------:R-:W0:Y:S04]  /*0930*/  LDS R24, [R16+0x380] ;  /* 0x0003800010187984 */ /* 0x000e280000000800 */
[----:B------:R-:W1:Y:S01]  /*0940*/  LDS R25, [R16+0x3c0] ;  /* 0x0003c00010197984 */ /* 0x000e620000000800 */
[----:B------:R-:W-:Y:S01]  /*0950*/  FFMA R5, R27, R5, R4 ;  /* 0x000000051b057223 */ /* 0x000fe20000000004 */
[----:B------:R-:W-:Y:S02]  /*0960*/  IADD3 R11, PT, PT, R11, 0x20, RZ ;  /* 0x000000200b0b7810 */ /* 0x000fe40007ffe0ff */
[----:B------:R-:W-:-:S02]  /*0970*/  IADD3 R13, PT, PT, R13, 0x20, RZ ;  /* 0x000000200d0d7810 */ /* 0x000fc40007ffe0ff */
[----:B------:R-:W-:Y:S02]  /*0980*/  IADD3 R12, PT, PT, R12, 0x20, RZ ;  /* 0x000000200c0c7810 */ /* 0x000fe40007ffe0ff */
[----:B------:R-:W-:Y:S02]  /*0990*/  IADD3 R14, PT, PT, R14, 0x20, RZ ;  /* 0x000000200e0e7810 */ /* 0x000fe40007ffe0ff */
[C---:B------:R-:W-:Y:S02]  /*09a0*/  LEA R15, R0.reuse, R15, 0x5 ;  /* 0x0000000f000f7211 */ /* 0x040fe400078e28ff */
[----:B------:R-:W-:Y:S01]  /*09b0*/  LEA R19, R0, R19, 0x5 ;  /* 0x0000001300137211 */ /* 0x000fe200078e28ff */
[----:B0-----:R-:W-:-:S04]  /*09c0*/  FFMA R6, R24, R6, R5 ;  /* 0x0000000618067223 */ /* 0x001fc80000000005 */
[----:B-1----:R-:W-:Y:S01]  /*09d0*/  FFMA R25, R25, R7, R6 ;  /* 0x0000000719197223 */ /* 0x002fe20000000006 */
[----:B------:R-:W-:Y:S06]  /*09e0*/  BAR.SYNC.DEFER_BLOCKING 0x0 ;  /* 0x0000000000007b1d */ /* 0x000fec0000010000 */
[----:B------:R-:W-:Y:S05]  /*09f0*/  @P1 BRA `(.L_x_2) ;  /* 0xfffffff8002c1947 */ /* 0x000fea000383ffff */
[----:B------:R-:W-:-:S07]  /*0a00*/  LOP3.LUT R4, R22, 0x7fffffe0, RZ, 0xc0, !PT ;  /* 0x7fffffe016047812 */ /* 0x000fce00078ec0ff */
.L_x_1:
[----:B------:R-:W-:-:S13]  /*0a10*/  LOP3.LUT P0, RZ, R22, 0x10, RZ, 0xc0, !PT ;  /* 0x0000001016ff7812 */ /* 0x000fda000780c0ff */
[----:B------:R-:W-:Y:S05]  /*0a20*/  @!P0 BRA `(.L_x_0) ;  /* 0x0000000000dc8947 */ /* 0x000fea0003800000 */
[-C--:B------:R-:W-:Y:S02]  /*0a30*/  IADD3 R10, PT, PT, R10, R4.reuse, RZ ;  /* 0x000000040a0a7210 */ /* 0x080fe40007ffe0ff */
[----:B------:R-:W-:Y:S02]  /*0a40*/  IADD3 R9, PT, PT, R9, R4, RZ ;  /* 0x0000000409097210 */ /* 0x000fe40007ffe0ff */
[-C--:B------:R-:W-:Y:S02]  /*0a50*/  ISETP.GE.AND P0, PT, R10, R0.reuse, PT ;  /* 0x000000000a00720c */ /* 0x080fe40003f06270 */
[----:B------:R-:W-:Y:S02]  /*0a60*/  VIMNMX R5, PT, PT, R2, R9, !PT ;  /* 0x0000000902057248 */ /* 0x000fe40007fe0100 */
[-C--:B------:R-:W-:Y:S02]  /*0a70*/  ISETP.GE.U32.OR P0, PT, R3, R0.reuse, P0 ;  /* 0x000000000300720c */ /* 0x080fe40000706470 */
[----:B------:R-:W-:-:S11]  /*0a80*/  ISETP.GE.AND P1, PT, R5, R0, PT ;  /* 0x000000000500720c */ /* 0x000fd60003f26270 */
[----:B------:R-:W0:Y:S01]  /*0a90*/  @!P0 LDC.64 R6, c[0x0][0x380] ;  /* 0x0000e000ff068b82 */ /* 0x000e220000000a00 */
[----:B------:R-:W-:Y:S01]  /*0aa0*/  @!P0 IADD3 R23, PT, PT, R23, R10, RZ ;  /* 0x0000000a17178210 */ /* 0x000fe20007ffe0ff */
[----:B------:R-:W-:-:S06]  /*0ab0*/  @!P1 IMAD R9, R9, R0, R2 ;  /* 0x0000000009099224 */ /* 0x000fcc00078e0202 */
[----:B------:R-:W1:Y:S01]  /*0ac0*/  @!P1 LDC.64 R4, c[0x0][0x388] ;  /* 0x0000e200ff049b82 */ /* 0x000e620000000a00 */
[----:B0-----:R-:W-:Y:S01]  /*0ad0*/  @!P0 IMAD.WIDE.U32 R6, R23, 0x4, R6 ;  /* 0x0000000417068825 */ /* 0x001fe200078e0006 */
[----:B------:R-:W-:-:S06]  /*0ae0*/  CS2R R22, SRZ ;  /* 0x0000000000167805 */ /* 0x000fcc000001ff00 */
[----:B------:R-:W2:Y:S01]  /*0af0*/  @!P0 LDG.E.CONSTANT R22, desc[UR8][R6.64] ;  /* 0x0000000806168981 */ /* 0x000ea2000c1e9900 */
[----:B-1----:R-:W-:-:S05]  /*0b00*/  @!P1 IMAD.WIDE R4, R9, 0x4, R4 ;  /* 0x0000000409049825 */ /* 0x002fca00078e0204 */
[----:B------:R-:W3:Y:S04]  /*0b10*/  @!P1 LDG.E.CONSTANT R23, desc[UR8][R4.64] ;  /* 0x0000000804179981 */ /* 0x000ee8000c1e9900 */
[----:B--2---:R-:W-:Y:S04]  /*0b20*/  STS [R21], R22 ;  /* 0x0000001615007388 */ /* 0x004fe80000000800 */
[----:B---3--:R-:W-:Y:S01]  /*0b30*/  STS [R20], R23 ;  /* 0x0000001714007388 */ /* 0x008fe20000000800 */
[----:B------:R-:W-:Y:S06]  /*0b40*/  BAR.SYNC.DEFER_BLOCKING 0x0 ;  /* 0x0000000000007b1d */ /* 0x000fec0000010000 */
[----:B------:R-:W-:Y:S04]  /*0b50*/  LDS R24, [R16] ;  /* 0x0000000010187984 */ /* 0x000fe80000000800 */
[----:B------:R-:W0:Y:S04]  /*0b60*/  LDS.128 R12, [R17] ;  /* 0x00000000110c7984 */ /* 0x000e280000000c00 */
[----:B------:R-:W1:Y:S04]  /*0b70*/  LDS R29, [R16+0x40] ;  /* 0x00004000101d7984 */ /* 0x000e680000000800 */
[----:B------:R-:W2:Y:S04]  /*0b80*/  LDS R27, [R16+0x80] ;  /* 0x00008000101b7984 */ /* 0x000ea80000000800 */
[----:B------:R-:W3:Y:S04]  /*0b90*/  LDS R26, [R16+0xc0] ;  /* 0x0000c000101a7984 */ /* 0x000ee80000000800 */
[----:B------:R-:W-:Y:S04]  /*0ba0*/  LDS R19, [R16+0x100] ;  /* 0x0001000010137984 */ /* 0x000fe80000000800 */
[----:B------:R-:W4:Y:S04]  /*0bb0*/  LDS.128 R8, [R17+0x10] ;  /* 0x0000100011087984 */ /* 0x000f280000000c00 */
[----:B------:R-:W5:Y:S04]  /*0bc0*/  LDS R18, [R16+0x140] ;  /* 0x0001400010127984 */ /* 0x000f680000000800 */
[----:B------:R-:W5:Y:S04]  /*0bd0*/  LDS R21, [R16+0x180] ;  /* 0x0001800010157984 */ /* 0x000f680000000800 */
[----:B------:R-:W5:Y:S04]  /*0be0*/  LDS R20, [R16+0x1c0] ;  /* 0x0001c00010147984 */ /* 0x000f680000000800 */
[----:B------:R-:W-:Y:S04]  /*0bf0*/  LDS R23, [R16+0x200] ;  /* 0x0002000010177984 */ /* 0x000fe80000000800 */
[----:B------:R-:W5:Y:S01]  /*0c00*/  LDS.128 R4, [R17+0x20] ;  /* 0x0000200011047984 */ /* 0x000f620000000c00 */
[----:B0-----:R-:W-:-:S03]  /*0c10*/  FFMA R12, R12, R24, R25 ;  /* 0x000000180c0c7223 */ /* 0x001fc60000000019 */
[----:B------:R-:W0:Y:S01]  /*0c20*/  LDS R22, [R16+0x240] ;  /* 0x0002400010167984 */ /* 0x000e220000000800 */
[----:B-1----:R-:W-:-:S03]  /*0c30*/  FFMA R12, R29, R13, R12 ;  /* 0x0000000d1d0c7223 */ /* 0x002fc6000000000c */
[----:B------:R-:W1:Y:S01]  /*0c40*/  LDS R25, [R16+0x280] ;  /* 0x0002800010197984 */ /* 0x000e620000000800 */
[----:B--2---:R-:W-:-:S03]  /*0c50*/  FFMA R27, R27, R14, R12 ;  /* 0x0000000e1b1b7223 */ /* 0x004fc6000000000c */
[----:B------:R-:W2:Y:S01]  /*0c60*/  LDS R24, [R16+0x2c0] ;  /* 0x0002c00010187984 */ /* 0x000ea20000000800 */
[----:B---3--:R-:W-:-:S03]  /*0c70*/  FFMA R29, R26, R15, R27 ;  /* 0x0000000f1a1d7223 */ /* 0x008fc6000000001b */
[----:B------:R-:W-:Y:S04]  /*0c80*/  LDS R27, [R16+0x300] ;  /* 0x00030000101b7984 */ /* 0x000fe80000000800 */
[----:B------:R-:W3:Y:S01]  /*0c90*/  LDS.128 R12, [R17+0x30] ;  /* 0x00003000110c7984 */ /* 0x000ee20000000c00 */
[----:B----4-:R-:W-:-:S03]  /*0ca0*/  FFMA R19, R8, R19, R29 ;  /* 0x0000001308137223 */ /* 0x010fc6000000001d */
[----:B------:R-:W4:Y:S01]  /*0cb0*/  LDS R8, [R16+0x340] ;  /* 0x0003400010087984 */ /* 0x000f220000000800 */
[----:B-----5:R-:W-:-:S03]  /*0cc0*/  FFMA R26, R18, R9, R19 ;  /* 0x00000009121a7223 */ /* 0x020fc60000000013 */
[----:B------:R-:W5:Y:S04]  /*0cd0*/  LDS R9, [R16+0x380] ;  /* 0x0003800010097984 */ /* 0x000f680000000800 */
[----:B------:R-:W5:Y:S01]  /*0ce0*/  LDS R18, [R16+0x3c0] ;  /* 0x0003c00010127984 */ /* 0x000f620000000800 */
[----:B------:R-:W-:-:S04]  /*0cf0*/  FFMA R21, R21, R10, R26 ;  /* 0x0000000a15157223 */ /* 0x000fc8000000001a */
[----:B------:R-:W-:-:S04]  /*0d00*/  FFMA R11, R20, R11, R21 ;  /* 0x0000000b140b7223 */ /* 0x000fc80000000015 */
[----:B------:R-:W-:-:S04]  /*0d10*/  FFMA R11, R4, R23, R11 ;  /* 0x00000017040b7223 */ /* 0x000fc8000000000b */
[----:B0-----:R-:W-:-:S04]  /*0d20*/  FFMA R22, R22, R5, R11 ;  /* 0x0000000516167223 */ /* 0x001fc8000000000b */
[----:B-1----:R-:W-:-:S04]  /*0d30*/  FFMA R25, R25, R6, R22 ;  /* 0x0000000619197223 */ /* 0x002fc80000000016 */
[----:B--2---:R-:W-:-:S04]  /*0d40*/  FFMA R7, R24, R7, R25 ;  /* 0x0000000718077223 */ /* 0x004fc80000000019 */
[----:B---3--:R-:W-:-:S04]  /*0d50*/  FFMA R7, R12, R27, R7 ;  /* 0x0000001b0c077223 */ /* 0x008fc80000000007 */
[----:B----4-:R-:W-:-:S04]  /*0d60*/  FFMA R8, R8, R13, R7 ;  /* 0x0000000d08087223 */ /* 0x010fc80000000007 */
[----:B-----5:R-:W-:-:S04]  /*0d70*/  FFMA R9, R9, R14, R8 ;  /* 0x0000000e09097223 */ /* 0x020fc80000000008 */
[----:B------:R-:W-:Y:S01]  /*0d80*/  FFMA R25, R18, R15, R9 ;  /* 0x0000000f12197223 */ /* 0x000fe20000000009 */
[----:B------:R-:W-:Y:S06]  /*0d90*/  BAR.SYNC.DEFER_BLOCKING 0x0 ;  /* 0x0000000000007b1d */ /* 0x000fec0000010000 */
.L_x_0:
[----:B------:R-:W-:-:S04]  /*0da0*/  VIMNMX R5, PT, PT, R3, R2, !PT ;  /* 0x0000000203057248 */ /* 0x000fc80007fe0100 */
[----:B------:R-:W-:-:S13]  /*0db0*/  ISETP.GE.AND P0, PT, R5, R0, PT ;  /* 0x000000000500720c */ /* 0x000fda0003f06270 */
[----:B------:R-:W-:Y:S05]  /*0dc0*/  @P0 EXIT ;  /* 0x000000000000094d */ /* 0x000fea0003800000 */
[----:B------:R-:W0:Y:S01]  /*0dd0*/  LDC.64 R4, c[0x0][0x390] ;  /* 0x0000e400ff047b82 */ /* 0x000e220000000a00 */
[----:B------:R-:W-:-:S04]  /*0de0*/  IMAD R3, R3, R0, R2 ;  /* 0x0000000003037224 */ /* 0x000fc800078e0202 */
[----:B0-----:R-:W-:-:S05]  /*0df0*/  IMAD.WIDE R2, R3, 0x4, R4 ;  /* 0x0000000403027825 */ /* 0x001fca00078e0204 */
[----:B------:R-:W-:Y:S01]  /*0e00*/  STG.E desc[UR8][R2.64], R25 ;  /* 0x0000001902007986 */ /* 0x000fe2000c101908 */
[----:B------:R-:W-:Y:S05]  /*0e10*/  EXIT ;  /* 0x000000000000794d */ /* 0x000fea0003800000 */
.L_x_3:
[----:B------:R-:W-:-:S00]  /*0e20*/  BRA `(.L_x_3) ;  /* 0xfffffffc00fc7947 */ /* 0x000fc0000383ffff */
[----:B------:R-:W-:-:S00]  /*0e30*/  NOP ;  /* 0x0000000000007918 */ /* 0x000fc00000000000 */
        /* <DEDUP_REMOVED lines=12> */
.L_x_4:


//--------------------- .nv.shared._Z19matrixMultiplyTiledPKfS0_Pfi --------------------------
	.section	.nv.shared._Z19matrixMultiplyTiledPKfS0_Pfi,"aw",@nobits
	.sectionflags	@""
	.align	4
.nv.shared._Z19matrixMultiplyTiledPKfS0_Pfi:
	.zero		3072


//--------------------- .nv.shared.reserved.0     --------------------------
	.section	.nv.shared.reserved.0,"aw",@nobits
	.weak		__nv_reservedSMEM_offset_0_alias
	.size		__nv_reservedSMEM_offset_0_alias, 0, 64
	.other		__nv_reservedSMEM_offset_0_alias,@"STO_CUDA_RESERVED_SHARED STV_DEFAULT"
__nv_reservedSMEM_offset_0_alias:
	.zero		0
	.zero		64


//--------------------- .nv.constant0._Z19matrixMultiplyTiledPKfS0_Pfi --------------------------
	.section	.nv.constant0._Z19matrixMultiplyTiledPKfS0_Pfi,"a",@progbits
	.sectionflags	@""
	.align	4
.nv.constant0._Z19matrixMultiplyTiledPKfS0_Pfi:
	.zero		924


//--------------------- SYMBOLS --------------------------

	.type		.nv.reservedSmem.offset0,@object
	.size		.nv.reservedSmem.offset0,0x4
	.type		.nv.reservedSmem.cap,@object
	.size		.nv.reservedSmem.cap,0x4
